//
// Generated by NVIDIA NVVM Compiler
//
// Compiler Build ID: CL-36424714
// Cuda compilation tools, release 13.0, V13.0.88
// Based on NVVM 20.0.0
//

.version 9.0
.target sm_100
.address_size 64

	// .globl	_Z13reductionMin4PiS_i
.extern .shared .align 16 .b8 data[];

.visible .entry _Z13reductionMin4PiS_i(
	.param .u64 .ptr .align 1 _Z13reductionMin4PiS_i_param_0,
	.param .u64 .ptr .align 1 _Z13reductionMin4PiS_i_param_1,
	.param .u32 _Z13reductionMin4PiS_i_param_2
)
{
	.reg .pred 	%p<6>;
	.reg .b32 	%r<27>;
	.reg .b64 	%rd<13>;

	ld.param.u64 	%rd3, [_Z13reductionMin4PiS_i_param_0];
	ld.param.u64 	%rd2, [_Z13reductionMin4PiS_i_param_1];
	ld.param.u32 	%r12, [_Z13reductionMin4PiS_i_param_2];
	cvta.to.global.u64 	%rd1, %rd3;
	mov.u32 	%r1, %tid.x;
	mov.u32 	%r2, %ctaid.x;
	mov.u32 	%r26, %ntid.x;
	mul.lo.s32 	%r13, %r2, %r26;
	shl.b32 	%r14, %r13, 1;
	add.s32 	%r4, %r14, %r1;
	add.s32 	%r5, %r4, %r26;
	setp.ge.u32 	%p1, %r5, %r12;
	@%p1 bra 	$L__BB0_2;
	mul.wide.s32 	%rd6, %r4, 4;
	add.s64 	%rd7, %rd1, %rd6;
	ld.global.u32 	%r15, [%rd7];
	mul.wide.u32 	%rd8, %r5, 4;
	add.s64 	%rd9, %rd1, %rd8;
	ld.global.u32 	%r16, [%rd9];
	min.s32 	%r25, %r15, %r16;
	bra.uni 	$L__BB0_3;
$L__BB0_2:
	mul.wide.s32 	%rd4, %r4, 4;
	add.s64 	%rd5, %rd1, %rd4;
	ld.global.u32 	%r25, [%rd5];
$L__BB0_3:
	shl.b32 	%r17, %r1, 2;
	mov.u32 	%r18, data;
	add.s32 	%r9, %r18, %r17;
	st.shared.u32 	[%r9], %r25;
	bar.sync 	0;
	setp.lt.u32 	%p2, %r26, 2;
	@%p2 bra 	$L__BB0_7;
$L__BB0_4:
	shr.u32 	%r11, %r26, 1;
	setp.ge.u32 	%p3, %r1, %r11;
	@%p3 bra 	$L__BB0_6;
	ld.shared.u32 	%r19, [%r9];
	shl.b32 	%r20, %r11, 2;
	add.s32 	%r21, %r9, %r20;
	ld.shared.u32 	%r22, [%r21];
	min.s32 	%r23, %r19, %r22;
	st.shared.u32 	[%r9], %r23;
$L__BB0_6:
	bar.sync 	0;
	setp.gt.u32 	%p4, %r26, 3;
	mov.u32 	%r26, %r11;
	@%p4 bra 	$L__BB0_4;
$L__BB0_7:
	setp.ne.s32 	%p5, %r1, 0;
	@%p5 bra 	$L__BB0_9;
	ld.shared.u32 	%r24, [data];
	cvta.to.global.u64 	%rd10, %rd2;
	mul.wide.u32 	%rd11, %r2, 4;
	add.s64 	%rd12, %rd10, %rd11;
	st.global.u32 	[%rd12], %r24;
$L__BB0_9:
	ret;

}
	// .globl	_Z13reductionMin1PiS_i
.visible .entry _Z13reductionMin1PiS_i(
	.param .u64 .ptr .align 1 _Z13reductionMin1PiS_i_param_0,
	.param .u64 .ptr .align 1 _Z13reductionMin1PiS_i_param_1,
	.param .u32 _Z13reductionMin1PiS_i_param_2
)
{
	.reg .pred 	%p<6>;
	.reg .b32 	%r<26>;
	.reg .b64 	%rd<9>;

	ld.param.u64 	%rd1, [_Z13reductionMin1PiS_i_param_0];
	ld.param.u64 	%rd2, [_Z13reductionMin1PiS_i_param_1];
	ld.param.u32 	%r9, [_Z13reductionMin1PiS_i_param_2];
	mov.u32 	%r1, %tid.x;
	mov.u32 	%r2, %ctaid.x;
	mov.u32 	%r3, %ntid.x;
	mul.lo.s32 	%r4, %r2, %r3;
	add.s32 	%r5, %r4, %r1;
	setp.lt.s32 	%p1, %r5, %r9;
	shl.b32 	%r10, %r1, 2;
	mov.u32 	%r11, data;
	add.s32 	%r6, %r11, %r10;
	@%p1 bra 	$L__BB1_2;
	shl.b32 	%r12, %r4, 2;
	add.s32 	%r13, %r6, %r12;
	mov.b32 	%r14, 2147483647;
	st.shared.u32 	[%r13], %r14;
	bra.uni 	$L__BB1_3;
$L__BB1_2:
	cvta.to.global.u64 	%rd3, %rd1;
	mul.wide.s32 	%rd4, %r5, 4;
	add.s64 	%rd5, %rd3, %rd4;
	ld.global.u32 	%r15, [%rd5];
	st.shared.u32 	[%r6], %r15;
$L__BB1_3:
	bar.sync 	0;
	setp.lt.u32 	%p2, %r3, 2;
	@%p2 bra 	$L__BB1_8;
	mov.b32 	%r25, 1;
$L__BB1_5:
	shl.b32 	%r8, %r25, 1;
	add.s32 	%r17, %r8, -1;
	and.b32  	%r18, %r17, %r1;
	setp.ne.s32 	%p3, %r18, 0;
	@%p3 bra 	$L__BB1_7;
	ld.shared.u32 	%r19, [%r6];
	shl.b32 	%r20, %r25, 2;
	add.s32 	%r21, %r6, %r20;
	ld.shared.u32 	%r22, [%r21];
	min.s32 	%r23, %r19, %r22;
	st.shared.u32 	[%r6], %r23;
$L__BB1_7:
	bar.sync 	0;
	setp.lt.u32 	%p4, %r8, %r3;
	mov.u32 	%r25, %r8;
	@%p4 bra 	$L__BB1_5;
$L__BB1_8:
	setp.ne.s32 	%p5, %r1, 0;
	@%p5 bra 	$L__BB1_10;
	ld.shared.u32 	%r24, [data];
	cvta.to.global.u64 	%rd6, %rd2;
	mul.wide.u32 	%rd7, %r2, 4;
	add.s64 	%rd8, %rd6, %rd7;
	st.global.u32 	[%rd8], %r24;
$L__BB1_10:
	ret;

}
	// .globl	_Z13reductionMin2PiS_i
.visible .entry _Z13reductionMin2PiS_i(
	.param .u64 .ptr .align 1 _Z13reductionMin2PiS_i_param_0,
	.param .u64 .ptr .align 1 _Z13reductionMin2PiS_i_param_1,
	.param .u32 _Z13reductionMin2PiS_i_param_2
)
{
	.reg .pred 	%p<6>;
	.reg .b32 	%r<24>;
	.reg .b64 	%rd<9>;

	ld.param.u64 	%rd1, [_Z13reductionMin2PiS_i_param_0];
	ld.param.u64 	%rd2, [_Z13reductionMin2PiS_i_param_1];
	ld.param.u32 	%r8, [_Z13reductionMin2PiS_i_param_2];
	mov.u32 	%r1, %tid.x;
	mov.u32 	%r2, %ctaid.x;
	mov.u32 	%r3, %ntid.x;
	mad.lo.s32 	%r4, %r2, %r3, %r1;
	setp.ge.s32 	%p1, %r4, %r8;
	@%p1 bra 	$L__BB2_8;
	cvta.to.global.u64 	%rd3, %rd1;
	mul.wide.s32 	%rd4, %r4, 4;
	add.s64 	%rd5, %rd3, %rd4;
	ld.global.u32 	%r9, [%rd5];
	shl.b32 	%r10, %r1, 2;
	mov.u32 	%r11, data;
	add.s32 	%r12, %r11, %r10;
	st.shared.u32 	[%r12], %r9;
	bar.sync 	0;
	setp.lt.u32 	%p2, %r3, 2;
	@%p2 bra 	$L__BB2_6;
	mov.b32 	%r23, 1;
$L__BB2_3:
	shl.b32 	%r6, %r23, 1;
	mul.lo.s32 	%r7, %r6, %r1;
	setp.ge.u32 	%p3, %r7, %r3;
	@%p3 bra 	$L__BB2_5;
	shl.b32 	%r14, %r7, 2;
	add.s32 	%r16, %r11, %r14;
	ld.shared.u32 	%r17, [%r16];
	shl.b32 	%r18, %r23, 2;
	add.s32 	%r19, %r16, %r18;
	ld.shared.u32 	%r20, [%r19];
	min.s32 	%r21, %r17, %r20;
	st.shared.u32 	[%r16], %r21;
$L__BB2_5:
	bar.sync 	0;
	setp.lt.u32 	%p4, %r6, %r3;
	mov.u32 	%r23, %r6;
	@%p4 bra 	$L__BB2_3;
$L__BB2_6:
	setp.ne.s32 	%p5, %r1, 0;
	@%p5 bra 	$L__BB2_8;
	ld.shared.u32 	%r22, [data];
	cvta.to.global.u64 	%rd6, %rd2;
	mul.wide.u32 	%rd7, %r2, 4;
	add.s64 	%rd8, %rd6, %rd7;
	st.global.u32 	[%rd8], %r22;
$L__BB2_8:
	ret;

}
	// .globl	_Z13reductionMin3PiS_i
.visible .entry _Z13reductionMin3PiS_i(
	.param .u64 .ptr .align 1 _Z13reductionMin3PiS_i_param_0,
	.param .u64 .ptr .align 1 _Z13reductionMin3PiS_i_param_1,
	.param .u32 _Z13reductionMin3PiS_i_param_2
)
{
	.reg .pred 	%p<6>;
	.reg .b32 	%r<19>;
	.reg .b64 	%rd<9>;

	ld.param.u64 	%rd1, [_Z13reductionMin3PiS_i_param_0];
	ld.param.u64 	%rd2, [_Z13reductionMin3PiS_i_param_1];
	ld.param.u32 	%r8, [_Z13reductionMin3PiS_i_param_2];
	mov.u32 	%r1, %tid.x;
	mov.u32 	%r2, %ctaid.x;
	mov.u32 	%r18, %ntid.x;
	mad.lo.s32 	%r4, %r2, %r18, %r1;
	setp.ge.s32 	%p1, %r4, %r8;
	@%p1 bra 	$L__BB3_7;
	cvta.to.global.u64 	%rd3, %rd1;
	mul.wide.s32 	%rd4, %r4, 4;
	add.s64 	%rd5, %rd3, %rd4;
	ld.global.u32 	%r9, [%rd5];
	shl.b32 	%r10, %r1, 2;
	mov.u32 	%r11, data;
	add.s32 	%r5, %r11, %r10;
	st.shared.u32 	[%r5], %r9;
	bar.sync 	0;
	setp.lt.u32 	%p2, %r18, 2;
	@%p2 bra 	$L__BB3_5;
$L__BB3_2:
	shr.u32 	%r7, %r18, 1;
	setp.ge.u32 	%p3, %r1, %r7;
	@%p3 bra 	$L__BB3_4;
	ld.shared.u32 	%r12, [%r5];
	shl.b32 	%r13, %r7, 2;
	add.s32 	%r14, %r5, %r13;
	ld.shared.u32 	%r15, [%r14];
	min.s32 	%r16, %r12, %r15;
	st.shared.u32 	[%r5], %r16;
$L__BB3_4:
	bar.sync 	0;
	setp.gt.u32 	%p4, %r18, 3;
	mov.u32 	%r18, %r7;
	@%p4 bra 	$L__BB3_2;
$L__BB3_5:
	setp.ne.s32 	%p5, %r1, 0;
	@%p5 bra 	$L__BB3_7;
	ld.shared.u32 	%r17, [data];
	cvta.to.global.u64 	%rd6, %rd2;
	mul.wide.u32 	%rd7, %r2, 4;
	add.s64 	%rd8, %rd6, %rd7;
	st.global.u32 	[%rd8], %r17;
$L__BB3_7:
	ret;

}


// ===== COMPILED SASS (sm_100) =====

	.target	sm_100

	.elftype	@"ET_EXEC"


//--------------------- .note.nv.tkinfo           --------------------------
	.section	.note.nv.tkinfo,"",@"SHT_NOTE"
	.sectionflags	@"SHF_NOTE_NV_TKINFO"
	.tkinfo
        /*0018*/ 	.word	0x00000002
        /*0030*/ 	.string	""
        /*0030*/ 	.string	"ptxas"
        /*0030*/ 	.string	"Cuda compilation tools, release 13.0, V13.0.88"
        /*0030*/ 	.string	"Build cuda_13.0.r13.0/compiler.36424714_0"
        /*0030*/ 	.string	"-arch sm_100 -m 64 "



//--------------------- .note.nv.cuinfo           --------------------------
	.section	.note.nv.cuinfo,"",@"SHT_NOTE"
	.sectionflags	@"SHF_NOTE_NV_CUINFO"
        /*0018*/ 	.short	0x0002
        /*001a*/ 	.short	0x0064
        /*001c*/ 	.short	0x0082
	.zero		2


//--------------------- .nv.info                  --------------------------
	.section	.nv.info,"",@"SHT_CUDA_INFO"
	.align	4


	//----- nvinfo : EIATTR_REGCOUNT
	.align		4
        /*0000*/ 	.byte	0x04, 0x2f
        /*0002*/ 	.short	(.L_1 - .L_0)
	.align		4
.L_0:
        /*0004*/ 	.word	index@(_Z13reductionMin4PiS_i)
        /*0008*/ 	.word	0x0000000e


	//----- nvinfo : EIATTR_FRAME_SIZE
	.align		4
.L_1:
        /*000c*/ 	.byte	0x04, 0x11
        /*000e*/ 	.short	(.L_3 - .L_2)
	.align		4
.L_2:
        /*0010*/ 	.word	index@(_Z13reductionMin4PiS_i)
        /*0014*/ 	.word	0x00000000


	//----- nvinfo : EIATTR_REGCOUNT
	.align		4
.L_3:
        /*0018*/ 	.byte	0x04, 0x2f
        /*001a*/ 	.short	(.L_5 - .L_4)
	.align		4
.L_4:
        /*001c*/ 	.word	index@(_Z13reductionMin1PiS_i)
        /*0020*/ 	.word	0x0000000e


	//----- nvinfo : EIATTR_FRAME_SIZE
	.align		4
.L_5:
        /*0024*/ 	.byte	0x04, 0x11
        /*0026*/ 	.short	(.L_7 - .L_6)
	.align		4
.L_6:
        /*0028*/ 	.word	index@(_Z13reductionMin1PiS_i)
        /*002c*/ 	.word	0x00000000


	//----- nvinfo : EIATTR_REGCOUNT
	.align		4
.L_7:
        /*0030*/ 	.byte	0x04, 0x2f
        /*0032*/ 	.short	(.L_9 - .L_8)
	.align		4
.L_8:
        /*0034*/ 	.word	index@(_Z13reductionMin2PiS_i)
        /*0038*/ 	.word	0x0000000c


	//----- nvinfo : EIATTR_FRAME_SIZE
	.align		4
.L_9:
        /*003c*/ 	.byte	0x04, 0x11
        /*003e*/ 	.short	(.L_11 - .L_10)
	.align		4
.L_10:
        /*0040*/ 	.word	index@(_Z13reductionMin2PiS_i)
        /*0044*/ 	.word	0x00000000


	//----- nvinfo : EIATTR_REGCOUNT
	.align		4
.L_11:
        /*0048*/ 	.byte	0x04, 0x2f
        /*004a*/ 	.short	(.L_13 - .L_12)
	.align		4
.L_12:
        /*004c*/ 	.word	index@(_Z13reductionMin3PiS_i)
        /*0050*/ 	.word	0x0000000a


	//----- nvinfo : EIATTR_FRAME_SIZE
	.align		4
.L_13:
        /*0054*/ 	.byte	0x04, 0x11
        /*0056*/ 	.short	(.L_15 - .L_14)
	.align		4
.L_14:
        /*0058*/ 	.word	index@(_Z13reductionMin3PiS_i)
        /*005c*/ 	.word	0x00000000


	//----- nvinfo : EIATTR_MIN_STACK_SIZE
	.align		4
.L_15:
        /*0060*/ 	.byte	0x04, 0x12
        /*0062*/ 	.short	(.L_17 - .L_16)
	.align		4
.L_16:
        /*0064*/ 	.word	index@(_Z13reductionMin3PiS_i)
        /*0068*/ 	.word	0x00000000


	//----- nvinfo : EIATTR_MIN_STACK_SIZE
	.align		4
.L_17:
        /*006c*/ 	.byte	0x04, 0x12
        /*006e*/ 	.short	(.L_19 - .L_18)
	.align		4
.L_18:
        /*0070*/ 	.word	index@(_Z13reductionMin2PiS_i)
        /*0074*/ 	.word	0x00000000


	//----- nvinfo : EIATTR_MIN_STACK_SIZE
	.align		4
.L_19:
        /*0078*/ 	.byte	0x04, 0x12
        /*007a*/ 	.short	(.L_21 - .L_20)
	.align		4
.L_20:
        /*007c*/ 	.word	index@(_Z13reductionMin1PiS_i)
        /*0080*/ 	.word	0x00000000


	//----- nvinfo : EIATTR_MIN_STACK_SIZE
	.align		4
.L_21:
        /*0084*/ 	.byte	0x04, 0x12
        /*0086*/ 	.short	(.L_23 - .L_22)
	.align		4
.L_22:
        /*0088*/ 	.word	index@(_Z13reductionMin4PiS_i)
        /*008c*/ 	.word	0x00000000
.L_23:


//--------------------- .nv.compat                --------------------------
	.section	.nv.compat,"",@"SHT_CUDA_COMPAT_INFO"
	.align	4
        /*0000*/ 	.byte	0x02, 0x09, 0x00, 0x00, 0x02, 0x02, 0x01, 0x00, 0x02, 0x05, 0x05, 0x00, 0x03, 0x07, 0x01, 0x01
        /*0010*/ 	.byte	0x02, 0x03, 0x00, 0x00, 0x02, 0x06, 0x01, 0x00, 0x04, 0x0b, 0x08, 0x00, 0x09, 0x00, 0x00, 0x00
        /*0020*/ 	.byte	0x00, 0x00, 0x00, 0x00


//--------------------- .nv.info._Z13reductionMin3PiS_i --------------------------
	.section	.nv.info._Z13reductionMin3PiS_i,"",@"SHT_CUDA_INFO"
	.sectionflags	@""
	.align	4


	//----- nvinfo : EIATTR_CUDA_API_VERSION
	.align		4
        /*0000*/ 	.byte	0x04, 0x37
        /*0002*/ 	.short	(.L_25 - .L_24)
.L_24:
        /*0004*/ 	.word	0x00000082


	//----- nvinfo : EIATTR_KPARAM_INFO
	.align		4
.L_25:
        /*0008*/ 	.byte	0x04, 0x17
        /*000a*/ 	.short	(.L_27 - .L_26)
.L_26:
        /*000c*/ 	.word	0x00000000
        /*0010*/ 	.short	0x0002
        /*0012*/ 	.short	0x0010
        /*0014*/ 	.byte	0x00, 0xf0, 0x11, 0x00


	//----- nvinfo : EIATTR_KPARAM_INFO
	.align		4
.L_27:
        /*0018*/ 	.byte	0x04, 0x17
        /*001a*/ 	.short	(.L_29 - .L_28)
.L_28:
        /*001c*/ 	.word	0x00000000
        /*0020*/ 	.short	0x0001
        /*0022*/ 	.short	0x0008
        /*0024*/ 	.byte	0x00, 0xf5, 0x21, 0x00


	//----- nvinfo : EIATTR_KPARAM_INFO
	.align		4
.L_29:
        /*0028*/ 	.byte	0x04, 0x17
        /*002a*/ 	.short	(.L_31 - .L_30)
.L_30:
        /*002c*/ 	.word	0x00000000
        /*0030*/ 	.short	0x0000
        /*0032*/ 	.short	0x0000
        /*0034*/ 	.byte	0x00, 0xf5, 0x21, 0x00


	//----- nvinfo : EIATTR_SPARSE_MMA_MASK
	.align		4
.L_31:
        /*0038*/ 	.byte	0x03, 0x50
        /*003a*/ 	.short	0x0000


	//----- nvinfo : EIATTR_MAXREG_COUNT
	.align		4
        /*003c*/ 	.byte	0x03, 0x1b
        /*003e*/ 	.short	0x00ff


	//----- nvinfo : EIATTR_NUM_BARRIERS
	.align		4
        /*0040*/ 	.byte	0x02, 0x4c
        /*0042*/ 	.byte	0x01
	.zero		1


	//----- nvinfo : EIATTR_MERCURY_ISA_VERSION
	.align		4
        /*0044*/ 	.byte	0x03, 0x5f
        /*0046*/ 	.short	0x0101


	//----- nvinfo : EIATTR_VRC_CTA_INIT_COUNT
	.align		4
        /*0048*/ 	.byte	0x02, 0x4a
	.zero		1
	.zero		1


	//----- nvinfo : EIATTR_EXIT_INSTR_OFFSETS
	.align		4
        /*004c*/ 	.byte	0x04, 0x1c
        /*004e*/ 	.short	(.L_33 - .L_32)


	//   ....[0]....
.L_32:
        /*0050*/ 	.word	0x00000080


	//   ....[1]....
        /*0054*/ 	.word	0x00000210


	//   ....[2]....
        /*0058*/ 	.word	0x00000290


	//----- nvinfo : EIATTR_CBANK_PARAM_SIZE
	.align		4
.L_33:
        /*005c*/ 	.byte	0x03, 0x19
        /*005e*/ 	.short	0x0014


	//----- nvinfo : EIATTR_PARAM_CBANK
	.align		4
        /*0060*/ 	.byte	0x04, 0x0a
        /*0062*/ 	.short	(.L_35 - .L_34)
	.align		4
.L_34:
        /*0064*/ 	.word	index@(.nv.constant0._Z13reductionMin3PiS_i)
        /*0068*/ 	.short	0x0380
        /*006a*/ 	.short	0x0014


	//----- nvinfo : EIATTR_SW_WAR
	.align		4
.L_35:
        /*006c*/ 	.byte	0x04, 0x36
        /*006e*/ 	.short	(.L_37 - .L_36)
.L_36:
        /*0070*/ 	.word	0x00000008
.L_37:


//--------------------- .nv.info._Z13reductionMin2PiS_i --------------------------
	.section	.nv.info._Z13reductionMin2PiS_i,"",@"SHT_CUDA_INFO"
	.sectionflags	@""
	.align	4


	//----- nvinfo : EIATTR_CUDA_API_VERSION
	.align		4
        /*0000*/ 	.byte	0x04, 0x37
        /*0002*/ 	.short	(.L_39 - .L_38)
.L_38:
        /*0004*/ 	.word	0x00000082


	//----- nvinfo : EIATTR_KPARAM_INFO
	.align		4
.L_39:
        /*0008*/ 	.byte	0x04, 0x17
        /*000a*/ 	.short	(.L_41 - .L_40)
.L_40:
        /*000c*/ 	.word	0x00000000
        /*0010*/ 	.short	0x0002
        /*0012*/ 	.short	0x0010
        /*0014*/ 	.byte	0x00, 0xf0, 0x11, 0x00


	//----- nvinfo : EIATTR_KPARAM_INFO
	.align		4
.L_41:
        /*0018*/ 	.byte	0x04, 0x17
        /*001a*/ 	.short	(.L_43 - .L_42)
.L_42:
        /*001c*/ 	.word	0x00000000
        /*0020*/ 	.short	0x0001
        /*0022*/ 	.short	0x0008
        /*0024*/ 	.byte	0x00, 0xf5, 0x21, 0x00


	//----- nvinfo : EIATTR_KPARAM_INFO
	.align		4
.L_43:
        /*0028*/ 	.byte	0x04, 0x17
        /*002a*/ 	.short	(.L_45 - .L_44)
.L_44:
        /*002c*/ 	.word	0x00000000
        /*0030*/ 	.short	0x0000
        /*0032*/ 	.short	0x0000
        /*0034*/ 	.byte	0x00, 0xf5, 0x21, 0x00


	//----- nvinfo : EIATTR_SPARSE_MMA_MASK
	.align		4
.L_45:
        /*0038*/ 	.byte	0x03, 0x50
        /*003a*/ 	.short	0x0000


	//----- nvinfo : EIATTR_MAXREG_COUNT
	.align		4
        /*003c*/ 	.byte	0x03, 0x1b
        /*003e*/ 	.short	0x00ff


	//----- nvinfo : EIATTR_NUM_BARRIERS
	.align		4
        /*0040*/ 	.byte	0x02, 0x4c
        /*0042*/ 	.byte	0x01
	.zero		1


	//----- nvinfo : EIATTR_MERCURY_ISA_VERSION
	.align		4
        /*0044*/ 	.byte	0x03, 0x5f
        /*0046*/ 	.short	0x0101


	//----- nvinfo : EIATTR_VRC_CTA_INIT_COUNT
	.align		4
        /*0048*/ 	.byte	0x02, 0x4a
	.zero		1
	.zero		1


	//----- nvinfo : EIATTR_EXIT_INSTR_OFFSETS
	.align		4
        /*004c*/ 	.byte	0x04, 0x1c
        /*004e*/ 	.short	(.L_47 - .L_46)


	//   ....[0]....
.L_46:
        /*0050*/ 	.word	0x00000070


	//   ....[1]....
        /*0054*/ 	.word	0x00000230


	//   ....[2]....
        /*0058*/ 	.word	0x000002b0


	//----- nvinfo : EIATTR_CBANK_PARAM_SIZE
	.align		4
.L_47:
        /*005c*/ 	.byte	0x03, 0x19
        /*005e*/ 	.short	0x0014


	//----- nvinfo : EIATTR_PARAM_CBANK
	.align		4
        /*0060*/ 	.byte	0x04, 0x0a
        /*0062*/ 	.short	(.L_49 - .L_48)
	.align		4
.L_48:
        /*0064*/ 	.word	index@(.nv.constant0._Z13reductionMin2PiS_i)
        /*0068*/ 	.short	0x0380
        /*006a*/ 	.short	0x0014


	//----- nvinfo : EIATTR_SW_WAR
	.align		4
.L_49:
        /*006c*/ 	.byte	0x04, 0x36
        /*006e*/ 	.short	(.L_51 - .L_50)
.L_50:
        /*0070*/ 	.word	0x00000008
.L_51:


//--------------------- .nv.info._Z13reductionMin1PiS_i --------------------------
	.section	.nv.info._Z13reductionMin1PiS_i,"",@"SHT_CUDA_INFO"
	.sectionflags	@""
	.align	4


	//----- nvinfo : EIATTR_CUDA_API_VERSION
	.align		4
        /*0000*/ 	.byte	0x04, 0x37
        /*0002*/ 	.short	(.L_53 - .L_52)
.L_52:
        /*0004*/ 	.word	0x00000082


	//----- nvinfo : EIATTR_KPARAM_INFO
	.align		4
.L_53:
        /*0008*/ 	.byte	0x04, 0x17
        /*000a*/ 	.short	(.L_55 - .L_54)
.L_54:
        /*000c*/ 	.word	0x00000000
        /*0010*/ 	.short	0x0002
        /*0012*/ 	.short	0x0010
        /*0014*/ 	.byte	0x00, 0xf0, 0x11, 0x00


	//----- nvinfo : EIATTR_KPARAM_INFO
	.align		4
.L_55:
        /*0018*/ 	.byte	0x04, 0x17
        /*001a*/ 	.short	(.L_57 - .L_56)
.L_56:
        /*001c*/ 	.word	0x00000000
        /*0020*/ 	.short	0x0001
        /*0022*/ 	.short	0x0008
        /*0024*/ 	.byte	0x00, 0xf5, 0x21, 0x00


	//----- nvinfo : EIATTR_KPARAM_INFO
	.align		4
.L_57:
        /*0028*/ 	.byte	0x04, 0x17
        /*002a*/ 	.short	(.L_59 - .L_58)
.L_58:
        /*002c*/ 	.word	0x00000000
        /*0030*/ 	.short	0x0000
        /*0032*/ 	.short	0x0000
        /*0034*/ 	.byte	0x00, 0xf5, 0x21, 0x00


	//----- nvinfo : EIATTR_SPARSE_MMA_MASK
	.align		4
.L_59:
        /*0038*/ 	.byte	0x03, 0x50
        /*003a*/ 	.short	0x0000


	//----- nvinfo : EIATTR_MAXREG_COUNT
	.align		4
        /*003c*/ 	.byte	0x03, 0x1b
        /*003e*/ 	.short	0x00ff


	//----- nvinfo : EIATTR_NUM_BARRIERS
	.align		4
        /*0040*/ 	.byte	0x02, 0x4c
        /*0042*/ 	.byte	0x01
	.zero		1


	//----- nvinfo : EIATTR_MERCURY_ISA_VERSION
	.align		4
        /*0044*/ 	.byte	0x03, 0x5f
        /*0046*/ 	.short	0x0101


	//----- nvinfo : EIATTR_VRC_CTA_INIT_COUNT
	.align		4
        /*0048*/ 	.byte	0x02, 0x4a
	.zero		1
	.zero		1


	//----- nvinfo : EIATTR_EXIT_INSTR_OFFSETS
	.align		4
        /*004c*/ 	.byte	0x04, 0x1c
        /*004e*/ 	.short	(.L_61 - .L_60)


	//   ....[0]....
.L_60:
        /*0050*/ 	.word	0x00000250


	//   ....[1]....
        /*0054*/ 	.word	0x000002d0


	//----- nvinfo : EIATTR_CBANK_PARAM_SIZE
	.align		4
.L_61:
        /*0058*/ 	.byte	0x03, 0x19
        /*005a*/ 	.short	0x0014


	//----- nvinfo : EIATTR_PARAM_CBANK
	.align		4
        /*005c*/ 	.byte	0x04, 0x0a
        /*005e*/ 	.short	(.L_63 - .L_62)
	.align		4
.L_62:
        /*0060*/ 	.word	index@(.nv.constant0._Z13reductionMin1PiS_i)
        /*0064*/ 	.short	0x0380
        /*0066*/ 	.short	0x0014


	//----- nvinfo : EIATTR_SW_WAR
	.align		4
.L_63:
        /*0068*/ 	.byte	0x04, 0x36
        /*006a*/ 	.short	(.L_65 - .L_64)
.L_64:
        /*006c*/ 	.word	0x00000008
.L_65:


//--------------------- .nv.info._Z13reductionMin4PiS_i --------------------------
	.section	.nv.info._Z13reductionMin4PiS_i,"",@"SHT_CUDA_INFO"
	.sectionflags	@""
	.align	4


	//----- nvinfo : EIATTR_CUDA_API_VERSION
	.align		4
        /*0000*/ 	.byte	0x04, 0x37
        /*0002*/ 	.short	(.L_67 - .L_66)
.L_66:
        /*0004*/ 	.word	0x00000082


	//----- nvinfo : EIATTR_KPARAM_INFO
	.align		4
.L_67:
        /*0008*/ 	.byte	0x04, 0x17
        /*000a*/ 	.short	(.L_69 - .L_68)
.L_68:
        /*000c*/ 	.word	0x00000000
        /*0010*/ 	.short	0x0002
        /*0012*/ 	.short	0x0010
        /*0014*/ 	.byte	0x00, 0xf0, 0x11, 0x00


	//----- nvinfo : EIATTR_KPARAM_INFO
	.align		4
.L_69:
        /*0018*/ 	.byte	0x04, 0x17
        /*001a*/ 	.short	(.L_71 - .L_70)
.L_70:
        /*001c*/ 	.word	0x00000000
        /*0020*/ 	.short	0x0001
        /*0022*/ 	.short	0x0008
        /*0024*/ 	.byte	0x00, 0xf5, 0x21, 0x00


	//----- nvinfo : EIATTR_KPARAM_INFO
	.align		4
.L_71:
        /*0028*/ 	.byte	0x04, 0x17
        /*002a*/ 	.short	(.L_73 - .L_72)
.L_72:
        /*002c*/ 	.word	0x00000000
        /*0030*/ 	.short	0x0000
        /*0032*/ 	.short	0x0000
        /*0034*/ 	.byte	0x00, 0xf5, 0x21, 0x00


	//----- nvinfo : EIATTR_SPARSE_MMA_MASK
	.align		4
.L_73:
        /*0038*/ 	.byte	0x03, 0x50
        /*003a*/ 	.short	0x0000


	//----- nvinfo : EIATTR_MAXREG_COUNT
	.align		4
        /*003c*/ 	.byte	0x03, 0x1b
        /*003e*/ 	.short	0x00ff


	//----- nvinfo : EIATTR_NUM_BARRIERS
	.align		4
        /*0040*/ 	.byte	0x02, 0x4c
        /*0042*/ 	.byte	0x01
	.zero		1


	//----- nvinfo : EIATTR_MERCURY_ISA_VERSION
	.align		4
        /*0044*/ 	.byte	0x03, 0x5f
        /*0046*/ 	.short	0x0101


	//----- nvinfo : EIATTR_VRC_CTA_INIT_COUNT
	.align		4
        /*0048*/ 	.byte	0x02, 0x4a
	.zero		1
	.zero		1


	//----- nvinfo : EIATTR_EXIT_INSTR_OFFSETS
	.align		4
        /*004c*/ 	.byte	0x04, 0x1c
        /*004e*/ 	.short	(.L_75 - .L_74)


	//   ....[0]....
.L_74:
        /*0050*/ 	.word	0x00000250


	//   ....[1]....
        /*0054*/ 	.word	0x000002d0


	//----- nvinfo : EIATTR_CBANK_PARAM_SIZE
	.align		4
.L_75:
        /*0058*/ 	.byte	0x03, 0x19
        /*005a*/ 	.short	0x0014


	//----- nvinfo : EIATTR_PARAM_CBANK
	.align		4
        /*005c*/ 	.byte	0x04, 0x0a
        /*005e*/ 	.short	(.L_77 - .L_76)
	.align		4
.L_76:
        /*0060*/ 	.word	index@(.nv.constant0._Z13reductionMin4PiS_i)
        /*0064*/ 	.short	0x0380
        /*0066*/ 	.short	0x0014


	//----- nvinfo : EIATTR_SW_WAR
	.align		4
.L_77:
        /*0068*/ 	.byte	0x04, 0x36
        /*006a*/ 	.short	(.L_79 - .L_78)
.L_78:
        /*006c*/ 	.word	0x00000008
.L_79:


//--------------------- .nv.callgraph             --------------------------
	.section	.nv.callgraph,"",@"SHT_CUDA_CALLGRAPH"
	.align	4
	.sectionentsize	8
	.align		4
        /*0000*/ 	.word	0x00000000
	.align		4
        /*0004*/ 	.word	0xffffffff
	.align		4
        /*0008*/ 	.word	0x00000000
	.align		4
        /*000c*/ 	.word	0xfffffffe
	.align		4
        /*0010*/ 	.word	0x00000000
	.align		4
        /*0014*/ 	.word	0xfffffffd
	.align		4
        /*0018*/ 	.word	0x00000000
	.align		4
        /*001c*/ 	.word	0xfffffffc


//--------------------- .text._Z13reductionMin3PiS_i --------------------------
	.section	.text._Z13reductionMin3PiS_i,"ax",@progbits
	.align	128
        .global         _Z13reductionMin3PiS_i
        .type           _Z13reductionMin3PiS_i,@function
        .size           _Z13reductionMin3PiS_i,(.L_x_12 - _Z13reductionMin3PiS_i)
        .other          _Z13reductionMin3PiS_i,@"STO_CUDA_ENTRY STV_DEFAULT"
_Z13reductionMin3PiS_i:
.text._Z13reductionMin3PiS_i:
[----:B------:R-:W-:Y:S01]  /*0000*/  LDC R1, c[0x0][0x37c] ;  /* 0x0000df00ff017b82 */ /* 0x000fe20000000800 */
[----:B------:R-:W0:Y:S01]  /*0010*/  S2R R4, SR_TID.X ;  /* 0x0000000000047919 */ /* 0x000e220000002100 */
[----:B------:R-:W1:Y:S01]  /*0020*/  LDCU UR4, c[0x0][0x360] ;  /* 0x00006c00ff0477ac */ /* 0x000e620008000800 */
[----:B------:R-:W0:Y:S01]  /*0030*/  S2R R7, SR_CTAID.X ;  /* 0x0000000000077919 */ /* 0x000e220000002500 */
[----:B------:R-:W2:Y:S01]  /*0040*/  LDCU UR5, c[0x0][0x390] ;  /* 0x00007200ff0577ac */ /* 0x000ea20008000800 */
[----:B-1----:R-:W-:Y:S02]  /*0050*/  IMAD.U32 R0, RZ, RZ, UR4 ;  /* 0x00000004ff007e24 */ /* 0x002fe4000f8e00ff */
[----:B0-----:R-:W-:-:S05]  /*0060*/  IMAD R5, R7, UR4, R4 ;  /* 0x0000000407057c24 */ /* 0x001fca000f8e0204 */
[----:B--2---:R-:W-:-:S13]  /*0070*/  ISETP.GE.AND P0, PT, R5, UR5, PT ;  /* 0x0000000505007c0c */ /* 0x004fda000bf06270 */
[----:B------:R-:W-:Y:S05]  /*0080*/  @P0 EXIT ;  /* 0x000000000000094d */ /* 0x000fea0003800000 */
[----:B------:R-:W0:Y:S01]  /*0090*/  LDC.64 R2, c[0x0][0x380] ;  /* 0x0000e000ff027b82 */ /* 0x000e220000000a00 */
[----:B------:R-:W1:Y:S01]  /*00a0*/  LDCU.64 UR6, c[0x0][0x358] ;  /* 0x00006b00ff0677ac */ /* 0x000e620008000a00 */
[----:B0-----:R-:W-:-:S06]  /*00b0*/  IMAD.WIDE R2, R5, 0x4, R2 ;  /* 0x0000000405027825 */ /* 0x001fcc00078e0202 */
[----:B-1----:R-:W2:Y:S01]  /*00c0*/  LDG.E R2, desc[UR6][R2.64] ;  /* 0x0000000602027981 */ /* 0x002ea2000c1e1900 */
[----:B------:R-:W0:Y:S01]  /*00d0*/  S2UR UR5, SR_CgaCtaId ;  /* 0x00000000000579c3 */ /* 0x000e220000008800 */
[----:B------:R-:W-:Y:S01]  /*00e0*/  UMOV UR4, 0x400 ;  /* 0x0000040000047882 */ /* 0x000fe20000000000 */
[----:B------:R-:W-:Y:S02]  /*00f0*/  ISETP.GE.U32.AND P1, PT, R0, 0x2, PT ;  /* 0x000000020000780c */ /* 0x000fe40003f26070 */
[----:B------:R-:W-:Y:S01]  /*0100*/  ISETP.NE.AND P0, PT, R4, RZ, PT ;  /* 0x000000ff0400720c */ /* 0x000fe20003f05270 */
[----:B0-----:R-:W-:-:S06]  /*0110*/  ULEA UR4, UR5, UR4, 0x18 ;  /* 0x0000000405047291 */ /* 0x001fcc000f8ec0ff */
[----:B------:R-:W-:-:S05]  /*0120*/  LEA R5, R4, UR4, 0x2 ;  /* 0x0000000404057c11 */ /* 0x000fca000f8e10ff */
[----:B--2---:R0:W-:Y:S01]  /*0130*/  STS [R5], R2 ;  /* 0x0000000205007388 */ /* 0x0041e20000000800 */
[----:B------:R-:W-:Y:S06]  /*0140*/  BAR.SYNC.DEFER_BLOCKING 0x0 ;  /* 0x0000000000007b1d */ /* 0x000fec0000010000 */
[----:B------:R-:W-:Y:S05]  /*0150*/  @!P1 BRA `(.L_x_0) ;  /* 0x00000000002c9947 */ /* 0x000fea0003800000 */
.L_x_1:
[----:B------:R-:W-:-:S04]  /*0160*/  SHF.R.U32.HI R6, RZ, 0x1, R0 ;  /* 0x00000001ff067819 */ /* 0x000fc80000011600 */
[----:B------:R-:W-:-:S13]  /*0170*/  ISETP.GE.U32.AND P1, PT, R4, R6, PT ;  /* 0x000000060400720c */ /* 0x000fda0003f26070 */
[----:B------:R-:W-:Y:S01]  /*0180*/  @!P1 IMAD R3, R6, 0x4, R5 ;  /* 0x0000000406039824 */ /* 0x000fe200078e0205 */
[----:B0-----:R-:W-:Y:S05]  /*0190*/  @!P1 LDS R2, [R5] ;  /* 0x0000000005029984 */ /* 0x001fea0000000800 */
[----:B------:R-:W0:Y:S02]  /*01a0*/  @!P1 LDS R3, [R3] ;  /* 0x0000000003039984 */ /* 0x000e240000000800 */
[----:B0-----:R-:W-:-:S05]  /*01b0*/  @!P1 VIMNMX R2, PT, PT, R2, R3, PT ;  /* 0x0000000302029248 */ /* 0x001fca0003fe0100 */
[----:B------:R1:W-:Y:S01]  /*01c0*/  @!P1 STS [R5], R2 ;  /* 0x0000000205009388 */ /* 0x0003e20000000800 */
[----:B------:R-:W-:Y:S01]  /*01d0*/  BAR.SYNC.DEFER_BLOCKING 0x0 ;  /* 0x0000000000007b1d */ /* 0x000fe20000010000 */
[----:B------:R-:W-:Y:S01]  /*01e0*/  ISETP.GT.U32.AND P1, PT, R0, 0x3, PT ;  /* 0x000000030000780c */ /* 0x000fe20003f24070 */
[----:B------:R-:W-:-:S12]  /*01f0*/  IMAD.MOV.U32 R0, RZ, RZ, R6 ;  /* 0x000000ffff007224 */ /* 0x000fd800078e0006 */
[----:B-1----:R-:W-:Y:S05]  /*0200*/  @P1 BRA `(.L_x_1) ;  /* 0xfffffffc00d41947 */ /* 0x002fea000383ffff */
.L_x_0:
[----:B------:R-:W-:Y:S05]  /*0210*/  @P0 EXIT ;  /* 0x000000000000094d */ /* 0x000fea0003800000 */
[----:B------:R-:W1:Y:S01]  /*0220*/  S2UR UR5, SR_CgaCtaId ;  /* 0x00000000000579c3 */ /* 0x000e620000008800 */
[----:B------:R-:W-:-:S07]  /*0230*/  UMOV UR4, 0x400 ;  /* 0x0000040000047882 */ /* 0x000fce0000000000 */
[----:B0-----:R-:W0:Y:S01]  /*0240*/  LDC.64 R2, c[0x0][0x388] ;  /* 0x0000e200ff027b82 */ /* 0x001e220000000a00 */
[----:B-1----:R-:W-:Y:S01]  /*0250*/  ULEA UR4, UR5, UR4, 0x18 ;  /* 0x0000000405047291 */ /* 0x002fe2000f8ec0ff */
[----:B0-----:R-:W-:-:S08]  /*0260*/  IMAD.WIDE.U32 R2, R7, 0x4, R2 ;  /* 0x0000000407027825 */ /* 0x001fd000078e0002 */
[----:B------:R-:W0:Y:S04]  /*0270*/  LDS R5, [UR4] ;  /* 0x00000004ff057984 */ /* 0x000e280008000800 */
[----:B0-----:R-:W-:Y:S01]  /*0280*/  STG.E desc[UR6][R2.64], R5 ;  /* 0x0000000502007986 */ /* 0x001fe2000c101906 */
[----:B------:R-:W-:Y:S05]  /*0290*/  EXIT ;  /* 0x000000000000794d */ /* 0x000fea0003800000 */
.L_x_2:
[----:B------:R-:W-:-:S00]  /*02a0*/  BRA `(.L_x_2) ;  /* 0xfffffffc00fc7947 */ /* 0x000fc0000383ffff */
[----:B------:R-:W-:-:S00]  /*02b0*/  NOP ;  /* 0x0000000000007918 */ /* 0x000fc00000000000 */
        /* <DEDUP_REMOVED lines=12> */
.L_x_12:


//--------------------- .text._Z13reductionMin2PiS_i --------------------------
	.section	.text._Z13reductionMin2PiS_i,"ax",@progbits
	.align	128
        .global         _Z13reductionMin2PiS_i
        .type           _Z13reductionMin2PiS_i,@function
        .size           _Z13reductionMin2PiS_i,(.L_x_13 - _Z13reductionMin2PiS_i)
        .other          _Z13reductionMin2PiS_i,@"STO_CUDA_ENTRY STV_DEFAULT"
_Z13reductionMin2PiS_i:
.text._Z13reductionMin2PiS_i:
[----:B------:R-:W-:Y:S01]  /*0000*/  LDC R1, c[0x0][0x37c] ;  /* 0x0000df00ff017b82 */ /* 0x000fe20000000800 */
[----:B------:R-:W0:Y:S01]  /*0010*/  S2R R6, SR_TID.X ;  /* 0x0000000000067919 */ /* 0x000e220000002100 */
[----:B------:R-:W0:Y:S01]  /*0020*/  LDCU UR8, c[0x0][0x360] ;  /* 0x00006c00ff0877ac */ /* 0x000e220008000800 */
[----:B------:R-:W0:Y:S01]  /*0030*/  S2R R7, SR_CTAID.X ;  /* 0x0000000000077919 */ /* 0x000e220000002500 */
[----:B------:R-:W1:Y:S01]  /*0040*/  LDCU UR4, c[0x0][0x390] ;  /* 0x00007200ff0477ac */ /* 0x000e620008000800 */
[----:B0-----:R-:W-:-:S05]  /*0050*/  IMAD R5, R7, UR8, R6 ;  /* 0x0000000807057c24 */ /* 0x001fca000f8e0206 */
[----:B-1----:R-:W-:-:S13]  /*0060*/  ISETP.GE.AND P0, PT, R5, UR4, PT ;  /* 0x0000000405007c0c */ /* 0x002fda000bf06270 */
[----:B------:R-:W-:Y:S05]  /*0070*/  @P0 EXIT ;  /* 0x000000000000094d */ /* 0x000fea0003800000 */
[----:B------:R-:W0:Y:S01]  /*0080*/  LDC.64 R2, c[0x0][0x380] ;  /* 0x0000e000ff027b82 */ /* 0x000e220000000a00 */
[----:B------:R-:W1:Y:S01]  /*0090*/  LDCU.64 UR6, c[0x0][0x358] ;  /* 0x00006b00ff0677ac */ /* 0x000e620008000a00 */
[----:B0-----:R-:W-:-:S06]  /*00a0*/  IMAD.WIDE R2, R5, 0x4, R2 ;  /* 0x0000000405027825 */ /* 0x001fcc00078e0202 */
[----:B-1----:R-:W2:Y:S01]  /*00b0*/  LDG.E R2, desc[UR6][R2.64] ;  /* 0x0000000602027981 */ /* 0x002ea2000c1e1900 */
[----:B------:R-:W0:Y:S01]  /*00c0*/  S2UR UR5, SR_CgaCtaId ;  /* 0x00000000000579c3 */ /* 0x000e220000008800 */
[----:B------:R-:W-:Y:S01]  /*00d0*/  UMOV UR4, 0x400 ;  /* 0x0000040000047882 */ /* 0x000fe20000000000 */
[----:B------:R-:W-:Y:S01]  /*00e0*/  UISETP.GE.U32.AND UP0, UPT, UR8, 0x2, UPT ;  /* 0x000000020800788c */ /* 0x000fe2000bf06070 */
[----:B------:R-:W-:Y:S01]  /*00f0*/  ISETP.NE.AND P0, PT, R6, RZ, PT ;  /* 0x000000ff0600720c */ /* 0x000fe20003f05270 */
[----:B0-----:R-:W-:-:S06]  /*0100*/  ULEA UR4, UR5, UR4, 0x18 ;  /* 0x0000000405047291 */ /* 0x001fcc000f8ec0ff */
[----:B------:R-:W-:-:S05]  /*0110*/  LEA R5, R6, UR4, 0x2 ;  /* 0x0000000406057c11 */ /* 0x000fca000f8e10ff */
[----:B--2---:R0:W-:Y:S01]  /*0120*/  STS [R5], R2 ;  /* 0x0000000205007388 */ /* 0x0041e20000000800 */
[----:B------:R-:W-:Y:S06]  /*0130*/  BAR.SYNC.DEFER_BLOCKING 0x0 ;  /* 0x0000000000007b1d */ /* 0x000fec0000010000 */
[----:B------:R-:W-:Y:S05]  /*0140*/  BRA.U !UP0, `(.L_x_3) ;  /* 0x0000000108387547 */ /* 0x000fea000b800000 */
[----:B------:R-:W-:-:S07]  /*0150*/  IMAD.MOV.U32 R0, RZ, RZ, 0x1 ;  /* 0x00000001ff007424 */ /* 0x000fce00078e00ff */
.L_x_4:
[----:B------:R-:W-:-:S04]  /*0160*/  IMAD.SHL.U32 R9, R0, 0x2, RZ ;  /* 0x0000000200097824 */ /* 0x000fc800078e00ff */
[----:B------:R-:W-:-:S05]  /*0170*/  IMAD R3, R9, R6, RZ ;  /* 0x0000000609037224 */ /* 0x000fca00078e02ff */
[----:B------:R-:W-:-:S13]  /*0180*/  ISETP.GE.U32.AND P1, PT, R3, UR8, PT ;  /* 0x0000000803007c0c */ /* 0x000fda000bf26070 */
[----:B------:R-:W-:-:S04]  /*0190*/  @!P1 LEA R3, R3, UR4, 0x2 ;  /* 0x0000000403039c11 */ /* 0x000fc8000f8e10ff */
[----:B0-----:R-:W-:Y:S02]  /*01a0*/  @!P1 LEA R2, R0, R3, 0x2 ;  /* 0x0000000300029211 */ /* 0x001fe400078e10ff */
[----:B------:R-:W-:Y:S04]  /*01b0*/  @!P1 LDS R0, [R3] ;  /* 0x0000000003009984 */ /* 0x000fe80000000800 */
[----:B------:R-:W0:Y:S02]  /*01c0*/  @!P1 LDS R5, [R2] ;  /* 0x0000000002059984 */ /* 0x000e240000000800 */
[----:B0-----:R-:W-:Y:S01]  /*01d0*/  @!P1 VIMNMX R4, PT, PT, R0, R5, PT ;  /* 0x0000000500049248 */ /* 0x001fe20003fe0100 */
[----:B------:R-:W-:-:S04]  /*01e0*/  IMAD.MOV.U32 R0, RZ, RZ, R9 ;  /* 0x000000ffff007224 */ /* 0x000fc800078e0009 */
[----:B------:R1:W-:Y:S01]  /*01f0*/  @!P1 STS [R3], R4 ;  /* 0x0000000403009388 */ /* 0x0003e20000000800 */
[----:B------:R-:W-:Y:S01]  /*0200*/  BAR.SYNC.DEFER_BLOCKING 0x0 ;  /* 0x0000000000007b1d */ /* 0x000fe20000010000 */
[----:B------:R-:W-:-:S13]  /*0210*/  ISETP.GE.U32.AND P1, PT, R9, UR8, PT ;  /* 0x0000000809007c0c */ /* 0x000fda000bf26070 */
[----:B-1----:R-:W-:Y:S05]  /*0220*/  @!P1 BRA `(.L_x_4) ;  /* 0xfffffffc00cc9947 */ /* 0x002fea000383ffff */
.L_x_3:
        /* <DEDUP_REMOVED lines=9> */
.L_x_5:
        /* <DEDUP_REMOVED lines=12> */
.L_x_13:


//--------------------- .text._Z13reductionMin1PiS_i --------------------------
	.section	.text._Z13reductionMin1PiS_i,"ax",@progbits
	.align	128
        .global         _Z13reductionMin1PiS_i
        .type           _Z13reductionMin1PiS_i,@function
        .size           _Z13reductionMin1PiS_i,(.L_x_14 - _Z13reductionMin1PiS_i)
        .other          _Z13reductionMin1PiS_i,@"STO_CUDA_ENTRY STV_DEFAULT"
_Z13reductionMin1PiS_i:
.text._Z13reductionMin1PiS_i:
[----:B------:R-:W-:Y:S01]  /*0000*/  LDC R1, c[0x0][0x37c] ;  /* 0x0000df00ff017b82 */ /* 0x000fe20000000800 */
[----:B------:R-:W0:Y:S01]  /*0010*/  S2R R9, SR_CTAID.X ;  /* 0x0000000000097919 */ /* 0x000e220000002500 */
[----:B------:R-:W0:Y:S01]  /*0020*/  LDCU UR8, c[0x0][0x360] ;  /* 0x00006c00ff0877ac */ /* 0x000e220008000800 */
[----:B------:R-:W1:Y:S01]  /*0030*/  S2R R7, SR_TID.X ;  /* 0x0000000000077919 */ /* 0x000e620000002100 */
[----:B------:R-:W2:Y:S01]  /*0040*/  LDCU UR4, c[0x0][0x390] ;  /* 0x00007200ff0477ac */ /* 0x000ea20008000800 */
[----:B------:R-:W3:Y:S01]  /*0050*/  LDCU.64 UR6, c[0x0][0x358] ;  /* 0x00006b00ff0677ac */ /* 0x000ee20008000a00 */
[----:B0-----:R-:W-:-:S04]  /*0060*/  IMAD R0, R9, UR8, RZ ;  /* 0x0000000809007c24 */ /* 0x001fc8000f8e02ff */
[----:B-1----:R-:W-:-:S05]  /*0070*/  IMAD.IADD R5, R0, 0x1, R7 ;  /* 0x0000000100057824 */ /* 0x002fca00078e0207 */
[----:B--2---:R-:W-:-:S13]  /*0080*/  ISETP.GE.AND P1, PT, R5, UR4, PT ;  /* 0x0000000405007c0c */ /* 0x004fda000bf26270 */
[----:B------:R-:W0:Y:S02]  /*0090*/  @!P1 LDC.64 R2, c[0x0][0x380] ;  /* 0x0000e000ff029b82 */ /* 0x000e240000000a00 */
[----:B0-----:R-:W-:-:S06]  /*00a0*/  @!P1 IMAD.WIDE R2, R5, 0x4, R2 ;  /* 0x0000000405029825 */ /* 0x001fcc00078e0202 */
[----:B---3--:R-:W2:Y:S01]  /*00b0*/  @!P1 LDG.E R2, desc[UR6][R2.64] ;  /* 0x0000000602029981 */ /* 0x008ea2000c1e1900 */
[----:B------:R-:W0:Y:S01]  /*00c0*/  S2UR UR5, SR_CgaCtaId ;  /* 0x00000000000579c3 */ /* 0x000e220000008800 */
[----:B------:R-:W-:Y:S01]  /*00d0*/  UMOV UR4, 0x400 ;  /* 0x0000040000047882 */ /* 0x000fe20000000000 */
[----:B------:R-:W-:Y:S01]  /*00e0*/  @P1 MOV R11, 0x7fffffff ;  /* 0x7fffffff000b1802 */ /* 0x000fe20000000f00 */
[----:B------:R-:W-:Y:S01]  /*00f0*/  UISETP.GE.U32.AND UP0, UPT, UR8, 0x2, UPT ;  /* 0x000000020800788c */ /* 0x000fe2000bf06070 */
[----:B------:R-:W-:Y:S01]  /*0100*/  ISETP.NE.AND P0, PT, R7, RZ, PT ;  /* 0x000000ff0700720c */ /* 0x000fe20003f05270 */
[----:B0-----:R-:W-:-:S06]  /*0110*/  ULEA UR4, UR5, UR4, 0x18 ;  /* 0x0000000405047291 */ /* 0x001fcc000f8ec0ff */
[----:B------:R-:W-:-:S05]  /*0120*/  LEA R5, R7, UR4, 0x2 ;  /* 0x0000000407057c11 */ /* 0x000fca000f8e10ff */
[----:B------:R-:W-:-:S05]  /*0130*/  @P1 IMAD R0, R0, 0x4, R5 ;  /* 0x0000000400001824 */ /* 0x000fca00078e0205 */
[----:B------:R0:W-:Y:S04]  /*0140*/  @P1 STS [R0], R11 ;  /* 0x0000000b00001388 */ /* 0x0001e80000000800 */
[----:B--2---:R0:W-:Y:S01]  /*0150*/  @!P1 STS [R5], R2 ;  /* 0x0000000205009388 */ /* 0x0041e20000000800 */
[----:B------:R-:W-:Y:S06]  /*0160*/  BAR.SYNC.DEFER_BLOCKING 0x0 ;  /* 0x0000000000007b1d */ /* 0x000fec0000010000 */
[----:B------:R-:W-:Y:S05]  /*0170*/  BRA.U !UP0, `(.L_x_6) ;  /* 0x0000000108347547 */ /* 0x000fea000b800000 */
[----:B0-----:R-:W-:-:S07]  /*0180*/  IMAD.MOV.U32 R0, RZ, RZ, 0x1 ;  /* 0x00000001ff007424 */ /* 0x001fce00078e00ff */
.L_x_7:
[----:B------:R-:W-:-:S05]  /*0190*/  SHF.L.U32 R6, R0, 0x1, RZ ;  /* 0x0000000100067819 */ /* 0x000fca00000006ff */
[----:B------:R-:W-:-:S05]  /*01a0*/  VIADD R2, R6, 0xffffffff ;  /* 0xffffffff06027836 */ /* 0x000fca0000000000 */
[----:B------:R-:W-:-:S13]  /*01b0*/  LOP3.LUT P1, RZ, R2, R7, RZ, 0xc0, !PT ;  /* 0x0000000702ff7212 */ /* 0x000fda000782c0ff */
[----:B------:R-:W-:Y:S02]  /*01c0*/  @!P1 LEA R2, R0, R5, 0x2 ;  /* 0x0000000500029211 */ /* 0x000fe400078e10ff */
        /* <DEDUP_REMOVED lines=8> */
.L_x_6:
        /* <DEDUP_REMOVED lines=9> */
.L_x_8:
        /* <DEDUP_REMOVED lines=10> */
.L_x_14:


//--------------------- .text._Z13reductionMin4PiS_i --------------------------
	.section	.text._Z13reductionMin4PiS_i,"ax",@progbits
	.align	128
        .global         _Z13reductionMin4PiS_i
        .type           _Z13reductionMin4PiS_i,@function
        .size           _Z13reductionMin4PiS_i,(.L_x_15 - _Z13reductionMin4PiS_i)
        .other          _Z13reductionMin4PiS_i,@"STO_CUDA_ENTRY STV_DEFAULT"
_Z13reductionMin4PiS_i:
.text._Z13reductionMin4PiS_i:
[----:B------:R-:W-:Y:S01]  /*0000*/  LDC R1, c[0x0][0x37c] ;  /* 0x0000df00ff017b82 */ /* 0x000fe20000000800 */
[----:B------:R-:W0:Y:S01]  /*0010*/  S2R R11, SR_CTAID.X ;  /* 0x00000000000b7919 */ /* 0x000e220000002500 */
[----:B------:R-:W0:Y:S06]  /*0020*/  LDCU UR8, c[0x0][0x360] ;  /* 0x00006c00ff0877ac */ /* 0x000e2c0008000800 */
[----:B------:R-:W1:Y:S01]  /*0030*/  LDC.64 R4, c[0x0][0x380] ;  /* 0x0000e000ff047b82 */ /* 0x000e620000000a00 */
[----:B------:R-:W2:Y:S01]  /*0040*/  S2R R9, SR_TID.X ;  /* 0x0000000000097919 */ /* 0x000ea20000002100 */
[----:B------:R-:W3:Y:S01]  /*0050*/  LDCU UR4, c[0x0][0x390] ;  /* 0x00007200ff0477ac */ /* 0x000ee20008000800 */
[----:B------:R-:W4:Y:S01]  /*0060*/  LDCU.64 UR6, c[0x0][0x358] ;  /* 0x00006b00ff0677ac */ /* 0x000f220008000a00 */
[----:B0-----:R-:W-:-:S04]  /*0070*/  IMAD R0, R11, UR8, RZ ;  /* 0x000000080b007c24 */ /* 0x001fc8000f8e02ff */
[----:B--2---:R-:W-:-:S04]  /*0080*/  IMAD R3, R0, 0x2, R9 ;  /* 0x0000000200037824 */ /* 0x004fc800078e0209 */
[C---:B------:R-:W-:Y:S02]  /*0090*/  VIADD R7, R3.reuse, UR8 ;  /* 0x0000000803077c36 */ /* 0x040fe40008000000 */
[----:B-1----:R-:W-:-:S03]  /*00a0*/  IMAD.WIDE R2, R3, 0x4, R4 ;  /* 0x0000000403027825 */ /* 0x002fc600078e0204 */
[----:B---3--:R-:W-:-:S13]  /*00b0*/  ISETP.GE.U32.AND P1, PT, R7, UR4, PT ;  /* 0x0000000407007c0c */ /* 0x008fda000bf26070 */
[----:B------:R-:W-:Y:S02]  /*00c0*/  @!P1 IMAD.WIDE.U32 R4, R7, 0x4, R4 ;  /* 0x0000000407049825 */ /* 0x000fe400078e0004 */
[----:B----4-:R-:W2:Y:S04]  /*00d0*/  LDG.E R7, desc[UR6][R2.64] ;  /* 0x0000000602077981 */ /* 0x010ea8000c1e1900 */
[----:B------:R-:W2:Y:S01]  /*00e0*/  @!P1 LDG.E R4, desc[UR6][R4.64] ;  /* 0x0000000604049981 */ /* 0x000ea2000c1e1900 */
[----:B------:R-:W0:Y:S01]  /*00f0*/  S2UR UR5, SR_CgaCtaId ;  /* 0x00000000000579c3 */ /* 0x000e220000008800 */
[----:B------:R-:W-:Y:S01]  /*0100*/  IMAD.U32 R0, RZ, RZ, UR8 ;  /* 0x00000008ff007e24 */ /* 0x000fe2000f8e00ff */
[----:B------:R-:W-:-:S04]  /*0110*/  UMOV UR4, 0x400 ;  /* 0x0000040000047882 */ /* 0x000fc80000000000 */
[----:B------:R-:W-:Y:S01]  /*0120*/  ISETP.GE.U32.AND P0, PT, R0, 0x2, PT ;  /* 0x000000020000780c */ /* 0x000fe20003f06070 */
[----:B0-----:R-:W-:-:S06]  /*0130*/  ULEA UR4, UR5, UR4, 0x18 ;  /* 0x0000000405047291 */ /* 0x001fcc000f8ec0ff */
[----:B------:R-:W-:Y:S02]  /*0140*/  LEA R6, R9, UR4, 0x2 ;  /* 0x0000000409067c11 */ /* 0x000fe4000f8e10ff */
[----:B--2---:R-:W-:Y:S02]  /*0150*/  @!P1 VIMNMX R7, PT, PT, R7, R4, PT ;  /* 0x0000000407079248 */ /* 0x004fe40003fe0100 */
[----:B------:R-:W-:-:S03]  /*0160*/  ISETP.NE.AND P1, PT, R9, RZ, PT ;  /* 0x000000ff0900720c */ /* 0x000fc60003f25270 */
[----:B------:R0:W-:Y:S01]  /*0170*/  STS [R6], R7 ;  /* 0x0000000706007388 */ /* 0x0001e20000000800 */
[----:B------:R-:W-:Y:S06]  /*0180*/  BAR.SYNC.DEFER_BLOCKING 0x0 ;  /* 0x0000000000007b1d */ /* 0x000fec0000010000 */
[----:B------:R-:W-:Y:S05]  /*0190*/  @!P0 BRA `(.L_x_9) ;  /* 0x00000000002c8947 */ /* 0x000fea0003800000 */
.L_x_10:
[----:B------:R-:W-:-:S04]  /*01a0*/  SHF.R.U32.HI R4, RZ, 0x1, R0 ;  /* 0x00000001ff047819 */ /* 0x000fc80000011600 */
[----:B------:R-:W-:-:S13]  /*01b0*/  ISETP.GE.U32.AND P0, PT, R9, R4, PT ;  /* 0x000000040900720c */ /* 0x000fda0003f06070 */
[----:B------:R-:W-:Y:S01]  /*01c0*/  @!P0 IMAD R3, R4, 0x4, R6 ;  /* 0x0000000404038824 */ /* 0x000fe200078e0206 */
[----:B------:R-:W-:Y:S05]  /*01d0*/  @!P0 LDS R2, [R6] ;  /* 0x0000000006028984 */ /* 0x000fea0000000800 */
[----:B------:R-:W1:Y:S02]  /*01e0*/  @!P0 LDS R3, [R3] ;  /* 0x0000000003038984 */ /* 0x000e640000000800 */
[----:B-1----:R-:W-:-:S05]  /*01f0*/  @!P0 VIMNMX R5, PT, PT, R2, R3, PT ;  /* 0x0000000302058248 */ /* 0x002fca0003fe0100 */
[----:B------:R1:W-:Y:S01]  /*0200*/  @!P0 STS [R6], R5 ;  /* 0x0000000506008388 */ /* 0x0003e20000000800 */
[----:B------:R-:W-:Y:S01]  /*0210*/  BAR.SYNC.DEFER_BLOCKING 0x0 ;  /* 0x0000000000007b1d */ /* 0x000fe20000010000 */
[----:B------:R-:W-:Y:S01]  /*0220*/  ISETP.GT.U32.AND P0, PT, R0, 0x3, PT ;  /* 0x000000030000780c */ /* 0x000fe20003f04070 */
[----:B------:R-:W-:-:S12]  /*0230*/  IMAD.MOV.U32 R0, RZ, RZ, R4 ;  /* 0x000000ffff007224 */ /* 0x000fd800078e0004 */
[----:B-1----:R-:W-:Y:S05]  /*0240*/  @P0 BRA `(.L_x_10) ;  /* 0xfffffffc00d40947 */ /* 0x002fea000383ffff */
.L_x_9:
[----:B------:R-:W-:Y:S05]  /*0250*/  @P1 EXIT ;  /* 0x000000000000194d */ /* 0x000fea0003800000 */
[----:B------:R-:W1:Y:S01]  /*0260*/  S2UR UR5, SR_CgaCtaId ;  /* 0x00000000000579c3 */ /* 0x000e620000008800 */
[----:B------:R-:W-:-:S07]  /*0270*/  UMOV UR4, 0x400 ;  /* 0x0000040000047882 */ /* 0x000fce0000000000 */
[----:B------:R-:W2:Y:S01]  /*0280*/  LDC.64 R2, c[0x0][0x388] ;  /* 0x0000e200ff027b82 */ /* 0x000ea20000000a00 */
[----:B-1----:R-:W-:Y:S01]  /*0290*/  ULEA UR4, UR5, UR4, 0x18 ;  /* 0x0000000405047291 */ /* 0x002fe2000f8ec0ff */
[----:B--2---:R-:W-:-:S08]  /*02a0*/  IMAD.WIDE.U32 R2, R11, 0x4, R2 ;  /* 0x000000040b027825 */ /* 0x004fd000078e0002 */
[----:B------:R-:W1:Y:S04]  /*02b0*/  LDS R5, [UR4] ;  /* 0x00000004ff057984 */ /* 0x000e680008000800 */
[----:B-1----:R-:W-:Y:S01]  /*02c0*/  STG.E desc[UR6][R2.64], R5 ;  /* 0x0000000502007986 */ /* 0x002fe2000c101906 */
[----:B------:R-:W-:Y:S05]  /*02d0*/  EXIT ;  /* 0x000000000000794d */ /* 0x000fea0003800000 */
.L_x_11:
        /* <DEDUP_REMOVED lines=10> */
.L_x_15:


//--------------------- .nv.shared._Z13reductionMin3PiS_i --------------------------
	.section	.nv.shared._Z13reductionMin3PiS_i,"aw",@nobits
	.sectionflags	@""
	.align	16
	.zero		1024


//--------------------- .nv.shared.reserved.0     --------------------------
	.section	.nv.shared.reserved.0,"aw",@nobits
	.weak		__nv_reservedSMEM_offset_0_alias
	.size		__nv_reservedSMEM_offset_0_alias, 0, 64
	.other		__nv_reservedSMEM_offset_0_alias,@"STO_CUDA_RESERVED_SHARED STV_DEFAULT"
__nv_reservedSMEM_offset_0_alias:
	.zero		0
	.zero		64


//--------------------- .nv.shared._Z13reductionMin2PiS_i --------------------------
	.section	.nv.shared._Z13reductionMin2PiS_i,"aw",@nobits
	.sectionflags	@""
	.align	16
	.zero		1024


//--------------------- .nv.shared._Z13reductionMin1PiS_i --------------------------
	.section	.nv.shared._Z13reductionMin1PiS_i,"aw",@nobits
	.sectionflags	@""
	.align	16
	.zero		1024


//--------------------- .nv.shared._Z13reductionMin4PiS_i --------------------------
	.section	.nv.shared._Z13reductionMin4PiS_i,"aw",@nobits
	.sectionflags	@""
	.align	16
	.zero		1024


//--------------------- .nv.constant0._Z13reductionMin3PiS_i --------------------------
	.section	.nv.constant0._Z13reductionMin3PiS_i,"a",@progbits
	.sectionflags	@""
	.align	4
.nv.constant0._Z13reductionMin3PiS_i:
	.zero		916


//--------------------- .nv.constant0._Z13reductionMin2PiS_i --------------------------
	.section	.nv.constant0._Z13reductionMin2PiS_i,"a",@progbits
	.sectionflags	@""
	.align	4
.nv.constant0._Z13reductionMin2PiS_i:
	.zero		916


//--------------------- .nv.constant0._Z13reductionMin1PiS_i --------------------------
	.section	.nv.constant0._Z13reductionMin1PiS_i,"a",@progbits
	.sectionflags	@""
	.align	4
.nv.constant0._Z13reductionMin1PiS_i:
	.zero		916


//--------------------- .nv.constant0._Z13reductionMin4PiS_i --------------------------
	.section	.nv.constant0._Z13reductionMin4PiS_i,"a",@progbits
	.sectionflags	@""
	.align	4
.nv.constant0._Z13reductionMin4PiS_i:
	.zero		916


//--------------------- SYMBOLS --------------------------

	.type		.nv.reservedSmem.offset0,@object
	.size		.nv.reservedSmem.offset0,0x4
	.type		.nv.reservedSmem.cap,@object
	.size		.nv.reservedSmem.cap,0x4
